//
// Generated by NVIDIA NVVM Compiler
//
// Compiler Build ID: CL-36424714
// Cuda compilation tools, release 13.0, V13.0.88
// Based on NVVM 20.0.0
//

.version 9.0
.target sm_100
.address_size 64

	// .globl	_Z10matrixInitPdd

.visible .entry _Z10matrixInitPdd(
	.param .u64 .ptr .align 1 _Z10matrixInitPdd_param_0,
	.param .f64 _Z10matrixInitPdd_param_1
)
{
	.reg .pred 	%p<4>;
	.reg .b32 	%r<21>;
	.reg .b64 	%rd<5>;
	.reg .b64 	%fd<2>;

	ld.param.u64 	%rd2, [_Z10matrixInitPdd_param_0];
	ld.param.f64 	%fd1, [_Z10matrixInitPdd_param_1];
	mov.u32 	%r12, %ctaid.x;
	mov.u32 	%r1, %ntid.x;
	mov.u32 	%r13, %tid.x;
	mad.lo.s32 	%r20, %r12, %r1, %r13;
	mov.u32 	%r14, %ctaid.y;
	mov.u32 	%r3, %ntid.y;
	mov.u32 	%r15, %tid.y;
	mad.lo.s32 	%r4, %r14, %r3, %r15;
	setp.gt.s32 	%p1, %r20, 4095;
	@%p1 bra 	$L__BB0_6;
	mov.u32 	%r16, %nctaid.x;
	mul.lo.s32 	%r5, %r1, %r16;
	mov.u32 	%r19, %r20;
$L__BB0_2:
	setp.gt.u32 	%p2, %r4, 32767;
	@%p2 bra 	$L__BB0_5;
	shl.b32 	%r7, %r4, 12;
	mov.u32 	%r17, %nctaid.y;
	mul.lo.s32 	%r8, %r3, %r17;
	cvta.to.global.u64 	%rd1, %rd2;
$L__BB0_4:
	add.s32 	%r18, %r7, %r20;
	mul.wide.s32 	%rd3, %r18, 8;
	add.s64 	%rd4, %rd1, %rd3;
	st.global.f64 	[%rd4], %fd1;
	add.s32 	%r20, %r20, %r8;
	bra.uni 	$L__BB0_4;
$L__BB0_5:
	add.s32 	%r19, %r19, %r5;
	setp.lt.s32 	%p3, %r19, 4096;
	@%p3 bra 	$L__BB0_2;
$L__BB0_6:
	ret;

}
	// .globl	_Z9matrixAddPdS_S_
.visible .entry _Z9matrixAddPdS_S_(
	.param .u64 .ptr .align 1 _Z9matrixAddPdS_S__param_0,
	.param .u64 .ptr .align 1 _Z9matrixAddPdS_S__param_1,
	.param .u64 .ptr .align 1 _Z9matrixAddPdS_S__param_2
)
{
	.reg .pred 	%p<4>;
	.reg .b32 	%r<21>;
	.reg .b64 	%rd<11>;
	.reg .b64 	%fd<4>;

	ld.param.u64 	%rd4, [_Z9matrixAddPdS_S__param_0];
	ld.param.u64 	%rd5, [_Z9matrixAddPdS_S__param_1];
	ld.param.u64 	%rd6, [_Z9matrixAddPdS_S__param_2];
	mov.u32 	%r12, %ctaid.x;
	mov.u32 	%r1, %ntid.x;
	mov.u32 	%r13, %tid.x;
	mad.lo.s32 	%r20, %r12, %r1, %r13;
	mov.u32 	%r14, %ctaid.y;
	mov.u32 	%r3, %ntid.y;
	mov.u32 	%r15, %tid.y;
	mad.lo.s32 	%r4, %r14, %r3, %r15;
	setp.gt.s32 	%p1, %r20, 4095;
	@%p1 bra 	$L__BB1_6;
	mov.u32 	%r16, %nctaid.x;
	mul.lo.s32 	%r5, %r1, %r16;
	mov.u32 	%r19, %r20;
$L__BB1_2:
	setp.gt.u32 	%p2, %r4, 32767;
	@%p2 bra 	$L__BB1_5;
	shl.b32 	%r7, %r4, 12;
	mov.u32 	%r17, %nctaid.y;
	mul.lo.s32 	%r8, %r3, %r17;
	cvta.to.global.u64 	%rd1, %rd4;
	cvta.to.global.u64 	%rd2, %rd5;
	cvta.to.global.u64 	%rd3, %rd6;
$L__BB1_4:
	add.s32 	%r18, %r7, %r20;
	mul.wide.s32 	%rd7, %r18, 8;
	add.s64 	%rd8, %rd1, %rd7;
	ld.global.f64 	%fd1, [%rd8];
	add.s64 	%rd9, %rd2, %rd7;
	ld.global.f64 	%fd2, [%rd9];
	add.f64 	%fd3, %fd1, %fd2;
	add.s64 	%rd10, %rd3, %rd7;
	st.global.f64 	[%rd10], %fd3;
	add.s32 	%r20, %r20, %r8;
	bra.uni 	$L__BB1_4;
$L__BB1_5:
	add.s32 	%r19, %r19, %r5;
	setp.lt.s32 	%p3, %r19, 4096;
	@%p3 bra 	$L__BB1_2;
$L__BB1_6:
	ret;

}


// ===== COMPILED SASS (sm_100) =====

	.target	sm_100

	.elftype	@"ET_EXEC"


//--------------------- .note.nv.tkinfo           --------------------------
	.section	.note.nv.tkinfo,"",@"SHT_NOTE"
	.sectionflags	@"SHF_NOTE_NV_TKINFO"
	.tkinfo
        /*0018*/ 	.word	0x00000002
        /*0030*/ 	.string	""
        /*0030*/ 	.string	"ptxas"
        /*0030*/ 	.string	"Cuda compilation tools, release 13.0, V13.0.88"
        /*0030*/ 	.string	"Build cuda_13.0.r13.0/compiler.36424714_0"
        /*0030*/ 	.string	"-arch sm_100 -m 64 "



//--------------------- .note.nv.cuinfo           --------------------------
	.section	.note.nv.cuinfo,"",@"SHT_NOTE"
	.sectionflags	@"SHF_NOTE_NV_CUINFO"
        /*0018*/ 	.short	0x0002
        /*001a*/ 	.short	0x0064
        /*001c*/ 	.short	0x0082
	.zero		2


//--------------------- .nv.info                  --------------------------
	.section	.nv.info,"",@"SHT_CUDA_INFO"
	.align	4


	//----- nvinfo : EIATTR_REGCOUNT
	.align		4
        /*0000*/ 	.byte	0x04, 0x2f
        /*0002*/ 	.short	(.L_1 - .L_0)
	.align		4
.L_0:
        /*0004*/ 	.word	index@(_Z10matrixInitPdd)
        /*0008*/ 	.word	0x0000000c


	//----- nvinfo : EIATTR_FRAME_SIZE
	.align		4
.L_1:
        /*000c*/ 	.byte	0x04, 0x11
        /*000e*/ 	.short	(.L_3 - .L_2)
	.align		4
.L_2:
        /*0010*/ 	.word	index@(_Z10matrixInitPdd)
        /*0014*/ 	.word	0x00000000


	//----- nvinfo : EIATTR_REGCOUNT
	.align		4
.L_3:
        /*0018*/ 	.byte	0x04, 0x2f
        /*001a*/ 	.short	(.L_5 - .L_4)
	.align		4
.L_4:
        /*001c*/ 	.word	index@(_Z9matrixAddPdS_S_)
        /*0020*/ 	.word	0x00000014


	//----- nvinfo : EIATTR_FRAME_SIZE
	.align		4
.L_5:
        /*0024*/ 	.byte	0x04, 0x11
        /*0026*/ 	.short	(.L_7 - .L_6)
	.align		4
.L_6:
        /*0028*/ 	.word	index@(_Z9matrixAddPdS_S_)
        /*002c*/ 	.word	0x00000000


	//----- nvinfo : EIATTR_MIN_STACK_SIZE
	.align		4
.L_7:
        /*0030*/ 	.byte	0x04, 0x12
        /*0032*/ 	.short	(.L_9 - .L_8)
	.align		4
.L_8:
        /*0034*/ 	.word	index@(_Z9matrixAddPdS_S_)
        /*0038*/ 	.word	0x00000000


	//----- nvinfo : EIATTR_MIN_STACK_SIZE
	.align		4
.L_9:
        /*003c*/ 	.byte	0x04, 0x12
        /*003e*/ 	.short	(.L_11 - .L_10)
	.align		4
.L_10:
        /*0040*/ 	.word	index@(_Z10matrixInitPdd)
        /*0044*/ 	.word	0x00000000
.L_11:


//--------------------- .nv.compat                --------------------------
	.section	.nv.compat,"",@"SHT_CUDA_COMPAT_INFO"
	.align	4
        /*0000*/ 	.byte	0x02, 0x09, 0x00, 0x00, 0x02, 0x02, 0x01, 0x00, 0x02, 0x05, 0x05, 0x00, 0x03, 0x07, 0x01, 0x01
        /*0010*/ 	.byte	0x02, 0x03, 0x00, 0x00, 0x02, 0x06, 0x01, 0x00, 0x04, 0x0b, 0x08, 0x00, 0x01, 0x00, 0x00, 0x00
        /*0020*/ 	.byte	0x00, 0x00, 0x00, 0x00


//--------------------- .nv.info._Z9matrixAddPdS_S_ --------------------------
	.section	.nv.info._Z9matrixAddPdS_S_,"",@"SHT_CUDA_INFO"
	.sectionflags	@""
	.align	4


	//----- nvinfo : EIATTR_CUDA_API_VERSION
	.align		4
        /*0000*/ 	.byte	0x04, 0x37
        /*0002*/ 	.short	(.L_13 - .L_12)
.L_12:
        /*0004*/ 	.word	0x00000082


	//----- nvinfo : EIATTR_KPARAM_INFO
	.align		4
.L_13:
        /*0008*/ 	.byte	0x04, 0x17
        /*000a*/ 	.short	(.L_15 - .L_14)
.L_14:
        /*000c*/ 	.word	0x00000000
        /*0010*/ 	.short	0x0002
        /*0012*/ 	.short	0x0010
        /*0014*/ 	.byte	0x00, 0xf5, 0x21, 0x00


	//----- nvinfo : EIATTR_KPARAM_INFO
	.align		4
.L_15:
        /*0018*/ 	.byte	0x04, 0x17
        /*001a*/ 	.short	(.L_17 - .L_16)
.L_16:
        /*001c*/ 	.word	0x00000000
        /*0020*/ 	.short	0x0001
        /*0022*/ 	.short	0x0008
        /*0024*/ 	.byte	0x00, 0xf5, 0x21, 0x00


	//----- nvinfo : EIATTR_KPARAM_INFO
	.align		4
.L_17:
        /*0028*/ 	.byte	0x04, 0x17
        /*002a*/ 	.short	(.L_19 - .L_18)
.L_18:
        /*002c*/ 	.word	0x00000000
        /*0030*/ 	.short	0x0000
        /*0032*/ 	.short	0x0000
        /*0034*/ 	.byte	0x00, 0xf5, 0x21, 0x00


	//----- nvinfo : EIATTR_SPARSE_MMA_MASK
	.align		4
.L_19:
        /*0038*/ 	.byte	0x03, 0x50
        /*003a*/ 	.short	0x0000


	//----- nvinfo : EIATTR_MAXREG_COUNT
	.align		4
        /*003c*/ 	.byte	0x03, 0x1b
        /*003e*/ 	.short	0x00ff


	//----- nvinfo : EIATTR_MERCURY_ISA_VERSION
	.align		4
        /*0040*/ 	.byte	0x03, 0x5f
        /*0042*/ 	.short	0x0101


	//----- nvinfo : EIATTR_VRC_CTA_INIT_COUNT
	.align		4
        /*0044*/ 	.byte	0x02, 0x4a
	.zero		1
	.zero		1


	//----- nvinfo : EIATTR_EXIT_INSTR_OFFSETS
	.align		4
        /*0048*/ 	.byte	0x04, 0x1c
        /*004a*/ 	.short	(.L_21 - .L_20)


	//   ....[0]....
.L_20:
        /*004c*/ 	.word	0x000000a0


	//   ....[1]....
        /*0050*/ 	.word	0x00000140


	//----- nvinfo : EIATTR_CRS_STACK_SIZE
	.align		4
.L_21:
        /*0054*/ 	.byte	0x04, 0x1e
        /*0056*/ 	.short	(.L_23 - .L_22)
.L_22:
        /*0058*/ 	.word	0x00000000


	//----- nvinfo : EIATTR_CBANK_PARAM_SIZE
	.align		4
.L_23:
        /*005c*/ 	.byte	0x03, 0x19
        /*005e*/ 	.short	0x0018


	//----- nvinfo : EIATTR_PARAM_CBANK
	.align		4
        /*0060*/ 	.byte	0x04, 0x0a
        /*0062*/ 	.short	(.L_25 - .L_24)
	.align		4
.L_24:
        /*0064*/ 	.word	index@(.nv.constant0._Z9matrixAddPdS_S_)
        /*0068*/ 	.short	0x0380
        /*006a*/ 	.short	0x0018


	//----- nvinfo : EIATTR_SW_WAR
	.align		4
.L_25:
        /*006c*/ 	.byte	0x04, 0x36
        /*006e*/ 	.short	(.L_27 - .L_26)
.L_26:
        /*0070*/ 	.word	0x00000008
.L_27:


//--------------------- .nv.info._Z10matrixInitPdd --------------------------
	.section	.nv.info._Z10matrixInitPdd,"",@"SHT_CUDA_INFO"
	.sectionflags	@""
	.align	4


	//----- nvinfo : EIATTR_CUDA_API_VERSION
	.align		4
        /*0000*/ 	.byte	0x04, 0x37
        /*0002*/ 	.short	(.L_29 - .L_28)
.L_28:
        /*0004*/ 	.word	0x00000082


	//----- nvinfo : EIATTR_KPARAM_INFO
	.align		4
.L_29:
        /*0008*/ 	.byte	0x04, 0x17
        /*000a*/ 	.short	(.L_31 - .L_30)
.L_30:
        /*000c*/ 	.word	0x00000000
        /*0010*/ 	.short	0x0001
        /*0012*/ 	.short	0x0008
        /*0014*/ 	.byte	0x00, 0xf0, 0x21, 0x00


	//----- nvinfo : EIATTR_KPARAM_INFO
	.align		4
.L_31:
        /*0018*/ 	.byte	0x04, 0x17
        /*001a*/ 	.short	(.L_33 - .L_32)
.L_32:
        /*001c*/ 	.word	0x00000000
        /*0020*/ 	.short	0x0000
        /*0022*/ 	.short	0x0000
        /*0024*/ 	.byte	0x00, 0xf5, 0x21, 0x00


	//----- nvinfo : EIATTR_SPARSE_MMA_MASK
	.align		4
.L_33:
        /*0028*/ 	.byte	0x03, 0x50
        /*002a*/ 	.short	0x0000


	//----- nvinfo : EIATTR_MAXREG_COUNT
	.align		4
        /*002c*/ 	.byte	0x03, 0x1b
        /*002e*/ 	.short	0x00ff


	//----- nvinfo : EIATTR_MERCURY_ISA_VERSION
	.align		4
        /*0030*/ 	.byte	0x03, 0x5f
        /*0032*/ 	.short	0x0101


	//----- nvinfo : EIATTR_VRC_CTA_INIT_COUNT
	.align		4
        /*0034*/ 	.byte	0x02, 0x4a
	.zero		1
	.zero		1


	//----- nvinfo : EIATTR_EXIT_INSTR_OFFSETS
	.align		4
        /*0038*/ 	.byte	0x04, 0x1c
        /*003a*/ 	.short	(.L_35 - .L_34)


	//   ....[0]....
.L_34:
        /*003c*/ 	.word	0x000000a0


	//   ....[1]....
        /*0040*/ 	.word	0x00000140


	//----- nvinfo : EIATTR_CRS_STACK_SIZE
	.align		4
.L_35:
        /*0044*/ 	.byte	0x04, 0x1e
        /*0046*/ 	.short	(.L_37 - .L_36)
.L_36:
        /*0048*/ 	.word	0x00000000


	//----- nvinfo : EIATTR_CBANK_PARAM_SIZE
	.align		4
.L_37:
        /*004c*/ 	.byte	0x03, 0x19
        /*004e*/ 	.short	0x0010


	//----- nvinfo : EIATTR_PARAM_CBANK
	.align		4
        /*0050*/ 	.byte	0x04, 0x0a
        /*0052*/ 	.short	(.L_39 - .L_38)
	.align		4
.L_38:
        /*0054*/ 	.word	index@(.nv.constant0._Z10matrixInitPdd)
        /*0058*/ 	.short	0x0380
        /*005a*/ 	.short	0x0010


	//----- nvinfo : EIATTR_SW_WAR
	.align		4
.L_39:
        /*005c*/ 	.byte	0x04, 0x36
        /*005e*/ 	.short	(.L_41 - .L_40)
.L_40:
        /*0060*/ 	.word	0x00000008
.L_41:


//--------------------- .nv.callgraph             --------------------------
	.section	.nv.callgraph,"",@"SHT_CUDA_CALLGRAPH"
	.align	4
	.sectionentsize	8
	.align		4
        /*0000*/ 	.word	0x00000000
	.align		4
        /*0004*/ 	.word	0xffffffff
	.align		4
        /*0008*/ 	.word	0x00000000
	.align		4
        /*000c*/ 	.word	0xfffffffe
	.align		4
        /*0010*/ 	.word	0x00000000
	.align		4
        /*0014*/ 	.word	0xfffffffd
	.align		4
        /*0018*/ 	.word	0x00000000
	.align		4
        /*001c*/ 	.word	0xfffffffc


//--------------------- .text._Z9matrixAddPdS_S_  --------------------------
	.section	.text._Z9matrixAddPdS_S_,"ax",@progbits
	.align	128
        .global         _Z9matrixAddPdS_S_
        .type           _Z9matrixAddPdS_S_,@function
        .size           _Z9matrixAddPdS_S_,(.L_x_10 - _Z9matrixAddPdS_S_)
        .other          _Z9matrixAddPdS_S_,@"STO_CUDA_ENTRY STV_DEFAULT"
_Z9matrixAddPdS_S_:
.text._Z9matrixAddPdS_S_:
[----:B------:R-:W-:Y:S01]  /*0000*/  LDC R1, c[0x0][0x37c] ;  /* 0x0000df00ff017b82 */ /* 0x000fe20000000800 */
[----:B------:R-:W0:Y:S07]  /*0010*/  S2R R3, SR_TID.X ;  /* 0x0000000000037919 */ /* 0x000e2e0000002100 */
[----:B------:R-:W0:Y:S01]  /*0020*/  S2UR UR4, SR_CTAID.X ;  /* 0x00000000000479c3 */ /* 0x000e220000002500 */
[----:B------:R-:W1:Y:S07]  /*0030*/  S2R R16, SR_TID.Y ;  /* 0x0000000000107919 */ /* 0x000e6e0000002200 */
[----:B------:R-:W0:Y:S08]  /*0040*/  LDC R2, c[0x0][0x360] ;  /* 0x0000d800ff027b82 */ /* 0x000e300000000800 */
[----:B------:R-:W1:Y:S08]  /*0050*/  S2UR UR5, SR_CTAID.Y ;  /* 0x00000000000579c3 */ /* 0x000e700000002600 */
[----:B------:R-:W1:Y:S01]  /*0060*/  LDC R17, c[0x0][0x364] ;  /* 0x0000d900ff117b82 */ /* 0x000e620000000800 */
[----:B0-----:R-:W-:-:S05]  /*0070*/  IMAD R0, R2, UR4, R3 ;  /* 0x0000000402007c24 */ /* 0x001fca000f8e0203 */
[----:B------:R-:W-:Y:S01]  /*0080*/  ISETP.GT.AND P0, PT, R0, 0xfff, PT ;  /* 0x00000fff0000780c */ /* 0x000fe20003f04270 */
[----:B-1----:R-:W-:-:S12]  /*0090*/  IMAD R16, R17, UR5, R16 ;  /* 0x0000000511107c24 */ /* 0x002fd8000f8e0210 */
[----:B------:R-:W-:Y:S05]  /*00a0*/  @P0 EXIT ;  /* 0x000000000000094d */ /* 0x000fea0003800000 */
[----:B------:R-:W0:Y:S01]  /*00b0*/  LDCU UR4, c[0x0][0x370] ;  /* 0x00006e00ff0477ac */ /* 0x000e220008000800 */
[----:B------:R-:W-:Y:S01]  /*00c0*/  BSSY.RECONVERGENT B0, `(.L_x_0) ;  /* 0x0000009000007945 */ /* 0x000fe20003800200 */
[----:B------:R-:W-:Y:S02]  /*00d0*/  ISETP.GT.U32.AND P0, PT, R16, 0x7fff, PT ;  /* 0x00007fff1000780c */ /* 0x000fe40003f04070 */
[----:B------:R-:W-:Y:S01]  /*00e0*/  MOV R3, R0 ;  /* 0x0000000000037202 */ /* 0x000fe20000000f00 */
[----:B0-----:R-:W-:-:S10]  /*00f0*/  IMAD R2, R2, UR4, RZ ;  /* 0x0000000402027c24 */ /* 0x001fd4000f8e02ff */
.L_x_2:
[----:B------:R-:W-:Y:S05]  /*0100*/  @!P0 BRA `(.L_x_1) ;  /* 0x0000000000108947 */ /* 0x000fea0003800000 */
[----:B------:R-:W-:-:S04]  /*0110*/  IADD3 R3, PT, PT, R2, R3, RZ ;  /* 0x0000000302037210 */ /* 0x000fc80007ffe0ff */
[----:B------:R-:W-:-:S13]  /*0120*/  ISETP.GE.AND P1, PT, R3, 0x1000, PT ;  /* 0x000010000300780c */ /* 0x000fda0003f26270 */
[----:B------:R-:W-:Y:S05]  /*0130*/  @!P1 BRA `(.L_x_2) ;  /* 0xfffffffc00f09947 */ /* 0x000fea000383ffff */
[----:B------:R-:W-:Y:S05]  /*0140*/  EXIT ;  /* 0x000000000000794d */ /* 0x000fea0003800000 */
.L_x_1:
[----:B------:R-:W-:Y:S05]  /*0150*/  BSYNC.RECONVERGENT B0 ;  /* 0x0000000000007941 */ /* 0x000fea0003800200 */
.L_x_0:
[----:B------:R-:W0:Y:S01]  /*0160*/  LDC.64 R14, c[0x0][0x390] ;  /* 0x0000e400ff0e7b82 */ /* 0x000e220000000a00 */
[----:B------:R-:W1:Y:S01]  /*0170*/  LDCU UR4, c[0x0][0x374] ;  /* 0x00006e80ff0477ac */ /* 0x000e620008000800 */
[----:B------:R-:W2:Y:S06]  /*0180*/  LDCU.64 UR6, c[0x0][0x358] ;  /* 0x00006b00ff0677ac */ /* 0x000eac0008000a00 */
[----:B------:R-:W3:Y:S08]  /*0190*/  LDC.64 R10, c[0x0][0x380] ;  /* 0x0000e000ff0a7b82 */ /* 0x000ef00000000a00 */
[----:B------:R-:W4:Y:S01]  /*01a0*/  LDC.64 R12, c[0x0][0x388] ;  /* 0x0000e200ff0c7b82 */ /* 0x000f220000000a00 */
[----:B-1----:R-:W-:-:S07]  /*01b0*/  IMAD R17, R17, UR4, RZ ;  /* 0x0000000411117c24 */ /* 0x002fce000f8e02ff */
.L_x_3:
[----:B-1----:R-:W-:-:S05]  /*01c0*/  LEA R9, R16, R0, 0xc ;  /* 0x0000000010097211 */ /* 0x002fca00078e60ff */
[----:B---3--:R-:W-:-:S04]  /*01d0*/  IMAD.WIDE R2, R9, 0x8, R10 ;  /* 0x0000000809027825 */ /* 0x008fc800078e020a */
[C---:B----4-:R-:W-:Y:S02]  /*01e0*/  IMAD.WIDE R4, R9.reuse, 0x8, R12 ;  /* 0x0000000809047825 */ /* 0x050fe400078e020c */
[----:B--2---:R-:W2:Y:S04]  /*01f0*/  LDG.E.64 R2, desc[UR6][R2.64] ;  /* 0x0000000602027981 */ /* 0x004ea8000c1e1b00 */
[----:B------:R-:W2:Y:S01]  /*0200*/  LDG.E.64 R4, desc[UR6][R4.64] ;  /* 0x0000000604047981 */ /* 0x000ea2000c1e1b00 */
[----:B0-----:R-:W-:Y:S01]  /*0210*/  IMAD.WIDE R8, R9, 0x8, R14 ;  /* 0x0000000809087825 */ /* 0x001fe200078e020e */
[----:B------:R-:W-:Y:S01]  /*0220*/  IADD3 R0, PT, PT, R17, R0, RZ ;  /* 0x0000000011007210 */ /* 0x000fe20007ffe0ff */
[----:B--2---:R-:W-:-:S07]  /*0230*/  DADD R6, R2, R4 ;  /* 0x0000000002067229 */ /* 0x004fce0000000004 */
[----:B------:R1:W-:Y:S01]  /*0240*/  STG.E.64 desc[UR6][R8.64], R6 ;  /* 0x0000000608007986 */ /* 0x0003e2000c101b06 */
[----:B------:R-:W-:Y:S05]  /*0250*/  BRA `(.L_x_3) ;  /* 0xfffffffc00d87947 */ /* 0x000fea000383ffff */
.L_x_4:
[----:B------:R-:W-:-:S00]  /*0260*/  BRA `(.L_x_4) ;  /* 0xfffffffc00fc7947 */ /* 0x000fc0000383ffff */
[----:B------:R-:W-:-:S00]  /*0270*/  NOP ;  /* 0x0000000000007918 */ /* 0x000fc00000000000 */
        /* <DEDUP_REMOVED lines=8> */
.L_x_10:


//--------------------- .text._Z10matrixInitPdd   --------------------------
	.section	.text._Z10matrixInitPdd,"ax",@progbits
	.align	128
        .global         _Z10matrixInitPdd
        .type           _Z10matrixInitPdd,@function
        .size           _Z10matrixInitPdd,(.L_x_11 - _Z10matrixInitPdd)
        .other          _Z10matrixInitPdd,@"STO_CUDA_ENTRY STV_DEFAULT"
_Z10matrixInitPdd:
.text._Z10matrixInitPdd:
        /* <DEDUP_REMOVED lines=16> */
.L_x_7:
[----:B------:R-:W-:Y:S05]  /*0100*/  @!P0 BRA `(.L_x_6) ;  /* 0x0000000000108947 */ /* 0x000fea0003800000 */
[----:B------:R-:W-:-:S04]  /*0110*/  IADD3 R3, PT, PT, R2, R3, RZ ;  /* 0x0000000302037210 */ /* 0x000fc80007ffe0ff */
[----:B------:R-:W-:-:S13]  /*0120*/  ISETP.GE.AND P1, PT, R3, 0x1000, PT ;  /* 0x000010000300780c */ /* 0x000fda0003f26270 */
[----:B------:R-:W-:Y:S05]  /*0130*/  @!P1 BRA `(.L_x_7) ;  /* 0xfffffffc00f09947 */ /* 0x000fea000383ffff */
[----:B------:R-:W-:Y:S05]  /*0140*/  EXIT ;  /* 0x000000000000794d */ /* 0x000fea0003800000 */
.L_x_6:
[----:B------:R-:W-:Y:S05]  /*0150*/  BSYNC.RECONVERGENT B0 ;  /* 0x0000000000007941 */ /* 0x000fea0003800200 */
.L_x_5:
[----:B------:R-:W0:Y:S01]  /*0160*/  LDC.64 R4, c[0x0][0x380] ;  /* 0x0000e000ff047b82 */ /* 0x000e220000000a00 */
[----:B------:R-:W1:Y:S01]  /*0170*/  LDCU UR4, c[0x0][0x374] ;  /* 0x00006e80ff0477ac */ /* 0x000e620008000800 */
[----:B------:R-:W2:Y:S06]  /*0180*/  LDCU.64 UR6, c[0x0][0x358] ;  /* 0x00006b00ff0677ac */ /* 0x000eac0008000a00 */
[----:B------:R-:W3:Y:S01]  /*0190*/  LDC.64 R6, c[0x0][0x388] ;  /* 0x0000e200ff067b82 */ /* 0x000ee20000000a00 */
[----:B-1----:R-:W-:-:S07]  /*01a0*/  IMAD R9, R9, UR4, RZ ;  /* 0x0000000409097c24 */ /* 0x002fce000f8e02ff */
.L_x_8:
[-C--:B-1----:R-:W-:Y:S02]  /*01b0*/  LEA R3, R8, R0.reuse, 0xc ;  /* 0x0000000008037211 */ /* 0x082fe400078e60ff */
[----:B------:R-:W-:-:S03]  /*01c0*/  IADD3 R0, PT, PT, R9, R0, RZ ;  /* 0x0000000009007210 */ /* 0x000fc60007ffe0ff */
[----:B0-----:R-:W-:-:S05]  /*01d0*/  IMAD.WIDE R2, R3, 0x8, R4 ;  /* 0x0000000803027825 */ /* 0x001fca00078e0204 */
[----:B--23--:R1:W-:Y:S01]  /*01e0*/  STG.E.64 desc[UR6][R2.64], R6 ;  /* 0x0000000602007986 */ /* 0x00c3e2000c101b06 */
[----:B------:R-:W-:Y:S05]  /*01f0*/  BRA `(.L_x_8) ;  /* 0xfffffffc00ec7947 */ /* 0x000fea000383ffff */
.L_x_9:
        /* <DEDUP_REMOVED lines=16> */
.L_x_11:


//--------------------- .nv.shared.reserved.0     --------------------------
	.section	.nv.shared.reserved.0,"aw",@nobits
	.weak		__nv_reservedSMEM_offset_0_alias
	.size		__nv_reservedSMEM_offset_0_alias, 0, 64
	.other		__nv_reservedSMEM_offset_0_alias,@"STO_CUDA_RESERVED_SHARED STV_DEFAULT"
__nv_reservedSMEM_offset_0_alias:
	.zero		0
	.zero		64


//--------------------- .nv.constant0._Z9matrixAddPdS_S_ --------------------------
	.section	.nv.constant0._Z9matrixAddPdS_S_,"a",@progbits
	.sectionflags	@""
	.align	4
.nv.constant0._Z9matrixAddPdS_S_:
	.zero		920


//--------------------- .nv.constant0._Z10matrixInitPdd --------------------------
	.section	.nv.constant0._Z10matrixInitPdd,"a",@progbits
	.sectionflags	@""
	.align	4
.nv.constant0._Z10matrixInitPdd:
	.zero		912


//--------------------- SYMBOLS --------------------------

	.type		.nv.reservedSmem.offset0,@object
	.size		.nv.reservedSmem.offset0,0x4
